//
// Generated by NVIDIA NVVM Compiler
//
// Compiler Build ID: CL-36424714
// Cuda compilation tools, release 13.0, V13.0.88
// Based on NVVM 20.0.0
//

.version 9.0
.target sm_100
.address_size 64

	// .globl	_Z11totalKernelPfS_i
// _ZZ11totalKernelPfS_iE10partialSum has been demoted

.visible .entry _Z11totalKernelPfS_i(
	.param .u64 .ptr .align 1 _Z11totalKernelPfS_i_param_0,
	.param .u64 .ptr .align 1 _Z11totalKernelPfS_i_param_1,
	.param .u32 _Z11totalKernelPfS_i_param_2
)
{
	.reg .pred 	%p<5>;
	.reg .b32 	%r<20>;
	.reg .b32 	%f<12>;
	.reg .b64 	%rd<11>;
	// demoted variable
	.shared .align 4 .b8 _ZZ11totalKernelPfS_iE10partialSum[512];
	ld.param.u64 	%rd3, [_Z11totalKernelPfS_i_param_0];
	ld.param.u64 	%rd2, [_Z11totalKernelPfS_i_param_1];
	ld.param.u32 	%r9, [_Z11totalKernelPfS_i_param_2];
	cvta.to.global.u64 	%rd1, %rd3;
	mov.u32 	%r1, %tid.x;
	mov.u32 	%r2, %ctaid.x;
	mov.u32 	%r19, %ntid.x;
	mul.lo.s32 	%r10, %r19, %r2;
	shl.b32 	%r11, %r10, 1;
	add.s32 	%r4, %r11, %r1;
	setp.ge.u32 	%p1, %r4, %r9;
	shl.b32 	%r12, %r1, 2;
	mov.u32 	%r13, _ZZ11totalKernelPfS_iE10partialSum;
	add.s32 	%r5, %r13, %r12;
	mov.f32 	%f11, 0f00000000;
	@%p1 bra 	$L__BB0_3;
	mul.wide.u32 	%rd4, %r4, 4;
	add.s64 	%rd5, %rd1, %rd4;
	ld.global.f32 	%f5, [%rd5];
	st.shared.f32 	[%r5], %f5;
	add.s32 	%r6, %r4, %r19;
	setp.ge.u32 	%p2, %r6, %r9;
	@%p2 bra 	$L__BB0_4;
	mul.wide.u32 	%rd6, %r6, 4;
	add.s64 	%rd7, %rd1, %rd6;
	ld.global.f32 	%f11, [%rd7];
	bra.uni 	$L__BB0_4;
$L__BB0_3:
	mov.b32 	%r14, 0;
	st.shared.u32 	[%r5], %r14;
$L__BB0_4:
	shl.b32 	%r15, %r19, 2;
	add.s32 	%r16, %r5, %r15;
	st.shared.f32 	[%r16], %f11;
	bar.sync 	0;
$L__BB0_5:
	bar.sync 	0;
	setp.ge.u32 	%p3, %r1, %r19;
	@%p3 bra 	$L__BB0_7;
	shl.b32 	%r17, %r19, 2;
	add.s32 	%r18, %r5, %r17;
	ld.shared.f32 	%f6, [%r18];
	ld.shared.f32 	%f7, [%r5];
	add.f32 	%f8, %f6, %f7;
	st.shared.f32 	[%r5], %f8;
$L__BB0_7:
	shr.u32 	%r8, %r19, 1;
	setp.gt.u32 	%p4, %r19, 1;
	mov.u32 	%r19, %r8;
	@%p4 bra 	$L__BB0_5;
	cvta.to.global.u64 	%rd8, %rd2;
	ld.shared.f32 	%f9, [_ZZ11totalKernelPfS_iE10partialSum];
	mul.wide.u32 	%rd9, %r2, 4;
	add.s64 	%rd10, %rd8, %rd9;
	st.global.f32 	[%rd10], %f9;
	ret;

}


// ===== COMPILED SASS (sm_100) =====

	.target	sm_100

	.elftype	@"ET_EXEC"


//--------------------- .note.nv.tkinfo           --------------------------
	.section	.note.nv.tkinfo,"",@"SHT_NOTE"
	.sectionflags	@"SHF_NOTE_NV_TKINFO"
	.tkinfo
        /*0018*/ 	.word	0x00000002
        /*0030*/ 	.string	""
        /*0030*/ 	.string	"ptxas"
        /*0030*/ 	.string	"Cuda compilation tools, release 13.0, V13.0.88"
        /*0030*/ 	.string	"Build cuda_13.0.r13.0/compiler.36424714_0"
        /*0030*/ 	.string	"-arch sm_100 -m 64 "



//--------------------- .note.nv.cuinfo           --------------------------
	.section	.note.nv.cuinfo,"",@"SHT_NOTE"
	.sectionflags	@"SHF_NOTE_NV_CUINFO"
        /*0018*/ 	.short	0x0002
        /*001a*/ 	.short	0x0064
        /*001c*/ 	.short	0x0082
	.zero		2


//--------------------- .nv.info                  --------------------------
	.section	.nv.info,"",@"SHT_CUDA_INFO"
	.align	4


	//----- nvinfo : EIATTR_REGCOUNT
	.align		4
        /*0000*/ 	.byte	0x04, 0x2f
        /*0002*/ 	.short	(.L_1 - .L_0)
	.align		4
.L_0:
        /*0004*/ 	.word	index@(_Z11totalKernelPfS_i)
        /*0008*/ 	.word	0x0000000e


	//----- nvinfo : EIATTR_FRAME_SIZE
	.align		4
.L_1:
        /*000c*/ 	.byte	0x04, 0x11
        /*000e*/ 	.short	(.L_3 - .L_2)
	.align		4
.L_2:
        /*0010*/ 	.word	index@(_Z11totalKernelPfS_i)
        /*0014*/ 	.word	0x00000000


	//----- nvinfo : EIATTR_MIN_STACK_SIZE
	.align		4
.L_3:
        /*0018*/ 	.byte	0x04, 0x12
        /*001a*/ 	.short	(.L_5 - .L_4)
	.align		4
.L_4:
        /*001c*/ 	.word	index@(_Z11totalKernelPfS_i)
        /*0020*/ 	.word	0x00000000
.L_5:


//--------------------- .nv.compat                --------------------------
	.section	.nv.compat,"",@"SHT_CUDA_COMPAT_INFO"
	.align	4
        /*0000*/ 	.byte	0x02, 0x09, 0x00, 0x00, 0x02, 0x02, 0x01, 0x00, 0x02, 0x05, 0x05, 0x00, 0x03, 0x07, 0x01, 0x01
        /*0010*/ 	.byte	0x02, 0x03, 0x00, 0x00, 0x02, 0x06, 0x01, 0x00, 0x04, 0x0b, 0x08, 0x00, 0x09, 0x00, 0x00, 0x00
        /*0020*/ 	.byte	0x00, 0x00, 0x00, 0x00


//--------------------- .nv.info._Z11totalKernelPfS_i --------------------------
	.section	.nv.info._Z11totalKernelPfS_i,"",@"SHT_CUDA_INFO"
	.sectionflags	@""
	.align	4


	//----- nvinfo : EIATTR_CUDA_API_VERSION
	.align		4
        /*0000*/ 	.byte	0x04, 0x37
        /*0002*/ 	.short	(.L_7 - .L_6)
.L_6:
        /*0004*/ 	.word	0x00000082


	//----- nvinfo : EIATTR_KPARAM_INFO
	.align		4
.L_7:
        /*0008*/ 	.byte	0x04, 0x17
        /*000a*/ 	.short	(.L_9 - .L_8)
.L_8:
        /*000c*/ 	.word	0x00000000
        /*0010*/ 	.short	0x0002
        /*0012*/ 	.short	0x0010
        /*0014*/ 	.byte	0x00, 0xf0, 0x11, 0x00


	//----- nvinfo : EIATTR_KPARAM_INFO
	.align		4
.L_9:
        /*0018*/ 	.byte	0x04, 0x17
        /*001a*/ 	.short	(.L_11 - .L_10)
.L_10:
        /*001c*/ 	.word	0x00000000
        /*0020*/ 	.short	0x0001
        /*0022*/ 	.short	0x0008
        /*0024*/ 	.byte	0x00, 0xf5, 0x21, 0x00


	//----- nvinfo : EIATTR_KPARAM_INFO
	.align		4
.L_11:
        /*0028*/ 	.byte	0x04, 0x17
        /*002a*/ 	.short	(.L_13 - .L_12)
.L_12:
        /*002c*/ 	.word	0x00000000
        /*0030*/ 	.short	0x0000
        /*0032*/ 	.short	0x0000
        /*0034*/ 	.byte	0x00, 0xf5, 0x21, 0x00


	//----- nvinfo : EIATTR_SPARSE_MMA_MASK
	.align		4
.L_13:
        /*0038*/ 	.byte	0x03, 0x50
        /*003a*/ 	.short	0x0000


	//----- nvinfo : EIATTR_MAXREG_COUNT
	.align		4
        /*003c*/ 	.byte	0x03, 0x1b
        /*003e*/ 	.short	0x00ff


	//----- nvinfo : EIATTR_NUM_BARRIERS
	.align		4
        /*0040*/ 	.byte	0x02, 0x4c
        /*0042*/ 	.byte	0x01
	.zero		1


	//----- nvinfo : EIATTR_MERCURY_ISA_VERSION
	.align		4
        /*0044*/ 	.byte	0x03, 0x5f
        /*0046*/ 	.short	0x0101


	//----- nvinfo : EIATTR_VRC_CTA_INIT_COUNT
	.align		4
        /*0048*/ 	.byte	0x02, 0x4a
	.zero		1
	.zero		1


	//----- nvinfo : EIATTR_EXIT_INSTR_OFFSETS
	.align		4
        /*004c*/ 	.byte	0x04, 0x1c
        /*004e*/ 	.short	(.L_15 - .L_14)


	//   ....[0]....
.L_14:
        /*0050*/ 	.word	0x00000310


	//----- nvinfo : EIATTR_CRS_STACK_SIZE
	.align		4
.L_15:
        /*0054*/ 	.byte	0x04, 0x1e
        /*0056*/ 	.short	(.L_17 - .L_16)
.L_16:
        /*0058*/ 	.word	0x00000000


	//----- nvinfo : EIATTR_CBANK_PARAM_SIZE
	.align		4
.L_17:
        /*005c*/ 	.byte	0x03, 0x19
        /*005e*/ 	.short	0x0014


	//----- nvinfo : EIATTR_PARAM_CBANK
	.align		4
        /*0060*/ 	.byte	0x04, 0x0a
        /*0062*/ 	.short	(.L_19 - .L_18)
	.align		4
.L_18:
        /*0064*/ 	.word	index@(.nv.constant0._Z11totalKernelPfS_i)
        /*0068*/ 	.short	0x0380
        /*006a*/ 	.short	0x0014


	//----- nvinfo : EIATTR_SW_WAR
	.align		4
.L_19:
        /*006c*/ 	.byte	0x04, 0x36
        /*006e*/ 	.short	(.L_21 - .L_20)
.L_20:
        /*0070*/ 	.word	0x00000008
.L_21:


//--------------------- .nv.callgraph             --------------------------
	.section	.nv.callgraph,"",@"SHT_CUDA_CALLGRAPH"
	.align	4
	.sectionentsize	8
	.align		4
        /*0000*/ 	.word	0x00000000
	.align		4
        /*0004*/ 	.word	0xffffffff
	.align		4
        /*0008*/ 	.word	0x00000000
	.align		4
        /*000c*/ 	.word	0xfffffffe
	.align		4
        /*0010*/ 	.word	0x00000000
	.align		4
        /*0014*/ 	.word	0xfffffffd
	.align		4
        /*0018*/ 	.word	0x00000000
	.align		4
        /*001c*/ 	.word	0xfffffffc


//--------------------- .text._Z11totalKernelPfS_i --------------------------
	.section	.text._Z11totalKernelPfS_i,"ax",@progbits
	.align	128
        .global         _Z11totalKernelPfS_i
        .type           _Z11totalKernelPfS_i,@function
        .size           _Z11totalKernelPfS_i,(.L_x_5 - _Z11totalKernelPfS_i)
        .other          _Z11totalKernelPfS_i,@"STO_CUDA_ENTRY STV_DEFAULT"
_Z11totalKernelPfS_i:
.text._Z11totalKernelPfS_i:
[----:B------:R-:W-:Y:S01]  /*0000*/  LDC R1, c[0x0][0x37c] ;  /* 0x0000df00ff017b82 */ /* 0x000fe20000000800 */
[----:B------:R-:W0:Y:S01]  /*0010*/  S2R R11, SR_CTAID.X ;  /* 0x00000000000b7919 */ /* 0x000e220000002500 */
[----:B------:R-:W1:Y:S06]  /*0020*/  LDCU UR8, c[0x0][0x360] ;  /* 0x00006c00ff0877ac */ /* 0x000e6c0008000800 */
[----:B------:R-:W2:Y:S01]  /*0030*/  S2UR UR5, SR_CgaCtaId ;  /* 0x00000000000579c3 */ /* 0x000ea20000008800 */
[----:B------:R-:W-:Y:S01]  /*0040*/  BSSY.RECONVERGENT B0, `(.L_x_0) ;  /* 0x0000018000007945 */ /* 0x000fe20003800200 */
[----:B------:R-:W3:Y:S01]  /*0050*/  S2R R8, SR_TID.X ;  /* 0x0000000000087919 */ /* 0x000ee20000002100 */
[----:B------:R-:W4:Y:S01]  /*0060*/  LDCU UR9, c[0x0][0x390] ;  /* 0x00007200ff0977ac */ /* 0x000f220008000800 */
[----:B------:R-:W-:Y:S01]  /*0070*/  IMAD.MOV.U32 R6, RZ, RZ, RZ ;  /* 0x000000ffff067224 */ /* 0x000fe200078e00ff */
[----:B------:R-:W-:Y:S01]  /*0080*/  UMOV UR4, 0x400 ;  /* 0x0000040000047882 */ /* 0x000fe20000000000 */
[----:B------:R-:W0:Y:S01]  /*0090*/  LDCU.64 UR6, c[0x0][0x358] ;  /* 0x00006b00ff0677ac */ /* 0x000e220008000a00 */
[----:B-1----:R-:W-:Y:S01]  /*00a0*/  MOV R9, UR8 ;  /* 0x0000000800097c02 */ /* 0x002fe20008000f00 */
[----:B--2---:R-:W-:Y:S01]  /*00b0*/  ULEA UR4, UR5, UR4, 0x18 ;  /* 0x0000000405047291 */ /* 0x004fe2000f8ec0ff */
[----:B0-----:R-:W-:-:S04]  /*00c0*/  IMAD R0, R11, UR8, RZ ;  /* 0x000000080b007c24 */ /* 0x001fc8000f8e02ff */
[----:B---3--:R-:W-:Y:S01]  /*00d0*/  IMAD R7, R0, 0x2, R8 ;  /* 0x0000000200077824 */ /* 0x008fe200078e0208 */
[----:B------:R-:W-:-:S04]  /*00e0*/  LEA R0, R8, UR4, 0x2 ;  /* 0x0000000408007c11 */ /* 0x000fc8000f8e10ff */
[----:B----4-:R-:W-:-:S13]  /*00f0*/  ISETP.GE.U32.AND P0, PT, R7, UR9, PT ;  /* 0x0000000907007c0c */ /* 0x010fda000bf06070 */
[----:B------:R-:W-:Y:S05]  /*0100*/  @P0 BRA `(.L_x_1) ;  /* 0x0000000000280947 */ /* 0x000fea0003800000 */
[----:B------:R-:W0:Y:S02]  /*0110*/  LDC.64 R4, c[0x0][0x380] ;  /* 0x0000e000ff047b82 */ /* 0x000e240000000a00 */
[----:B0-----:R-:W-:-:S06]  /*0120*/  IMAD.WIDE.U32 R2, R7, 0x4, R4 ;  /* 0x0000000407027825 */ /* 0x001fcc00078e0004 */
[----:B------:R-:W2:Y:S01]  /*0130*/  LDG.E R3, desc[UR6][R2.64] ;  /* 0x0000000602037981 */ /* 0x000ea2000c1e1900 */
[----:B------:R-:W-:-:S05]  /*0140*/  IMAD.IADD R7, R7, 0x1, R9 ;  /* 0x0000000107077824 */ /* 0x000fca00078e0209 */
[----:B------:R-:W-:Y:S01]  /*0150*/  ISETP.GE.U32.AND P0, PT, R7, UR9, PT ;  /* 0x0000000907007c0c */ /* 0x000fe2000bf06070 */
[----:B--2---:R1:W-:-:S12]  /*0160*/  STS [R0], R3 ;  /* 0x0000000300007388 */ /* 0x0043d80000000800 */
[----:B------:R-:W-:Y:S05]  /*0170*/  @P0 BRA `(.L_x_2) ;  /* 0x0000000000100947 */ /* 0x000fea0003800000 */
[----:B-1----:R-:W-:-:S05]  /*0180*/  IMAD.WIDE.U32 R2, R7, 0x4, R4 ;  /* 0x0000000407027825 */ /* 0x002fca00078e0004 */
[----:B------:R2:W5:Y:S01]  /*0190*/  LDG.E R6, desc[UR6][R2.64] ;  /* 0x0000000602067981 */ /* 0x000562000c1e1900 */
[----:B------:R-:W-:Y:S05]  /*01a0*/  BRA `(.L_x_2) ;  /* 0x0000000000047947 */ /* 0x000fea0003800000 */
.L_x_1:
[----:B------:R0:W-:Y:S02]  /*01b0*/  STS [R0], RZ ;  /* 0x000000ff00007388 */ /* 0x0001e40000000800 */
.L_x_2:
[----:B------:R-:W-:Y:S05]  /*01c0*/  BSYNC.RECONVERGENT B0 ;  /* 0x0000000000007941 */ /* 0x000fea0003800200 */
.L_x_0:
[----:B-12---:R-:W-:-:S05]  /*01d0*/  LEA R3, R9, R0, 0x2 ;  /* 0x0000000009037211 */ /* 0x006fca00078e10ff */
[----:B-----5:R1:W-:Y:S01]  /*01e0*/  STS [R3], R6 ;  /* 0x0000000603007388 */ /* 0x0203e20000000800 */
[----:B------:R-:W-:Y:S06]  /*01f0*/  BAR.SYNC.DEFER_BLOCKING 0x0 ;  /* 0x0000000000007b1d */ /* 0x000fec0000010000 */
.L_x_3:
[----:B------:R-:W-:Y:S01]  /*0200*/  BAR.SYNC.DEFER_BLOCKING 0x0 ;  /* 0x0000000000007b1d */ /* 0x000fe20000010000 */
[----:B------:R-:W-:-:S13]  /*0210*/  ISETP.GE.U32.AND P0, PT, R8, R9, PT ;  /* 0x000000090800720c */ /* 0x000fda0003f06070 */
[----:B------:R-:W-:Y:S01]  /*0220*/  @!P0 LEA R2, R9, R0, 0x2 ;  /* 0x0000000009028211 */ /* 0x000fe200078e10ff */
[----:B-1----:R-:W-:Y:S05]  /*0230*/  @!P0 LDS R3, [R0] ;  /* 0x0000000000038984 */ /* 0x002fea0000000800 */
[----:B------:R-:W1:Y:S02]  /*0240*/  @!P0 LDS R2, [R2] ;  /* 0x0000000002028984 */ /* 0x000e640000000800 */
[----:B-1----:R-:W-:-:S05]  /*0250*/  @!P0 FADD R3, R2, R3 ;  /* 0x0000000302038221 */ /* 0x002fca0000000000 */
[----:B------:R2:W-:Y:S01]  /*0260*/  @!P0 STS [R0], R3 ;  /* 0x0000000300008388 */ /* 0x0005e20000000800 */
[----:B------:R-:W-:Y:S02]  /*0270*/  ISETP.GT.U32.AND P0, PT, R9, 0x1, PT ;  /* 0x000000010900780c */ /* 0x000fe40003f04070 */
[----:B------:R-:W-:-:S11]  /*0280*/  SHF.R.U32.HI R9, RZ, 0x1, R9 ;  /* 0x00000001ff097819 */ /* 0x000fd60000011609 */
[----:B--2---:R-:W-:Y:S05]  /*0290*/  @P0 BRA `(.L_x_3) ;  /* 0xfffffffc00d80947 */ /* 0x004fea000383ffff */
[----:B------:R-:W1:Y:S01]  /*02a0*/  S2UR UR5, SR_CgaCtaId ;  /* 0x00000000000579c3 */ /* 0x000e620000008800 */
[----:B------:R-:W-:-:S07]  /*02b0*/  UMOV UR4, 0x400 ;  /* 0x0000040000047882 */ /* 0x000fce0000000000 */
[----:B------:R-:W2:Y:S01]  /*02c0*/  LDC.64 R2, c[0x0][0x388] ;  /* 0x0000e200ff027b82 */ /* 0x000ea20000000a00 */
[----:B-1----:R-:W-:Y:S01]  /*02d0*/  ULEA UR4, UR5, UR4, 0x18 ;  /* 0x0000000405047291 */ /* 0x002fe2000f8ec0ff */
[----:B--2---:R-:W-:-:S08]  /*02e0*/  IMAD.WIDE.U32 R2, R11, 0x4, R2 ;  /* 0x000000040b027825 */ /* 0x004fd000078e0002 */
[----:B------:R-:W1:Y:S04]  /*02f0*/  LDS R5, [UR4] ;  /* 0x00000004ff057984 */ /* 0x000e680008000800 */
[----:B-1----:R-:W-:Y:S01]  /*0300*/  STG.E desc[UR6][R2.64], R5 ;  /* 0x0000000502007986 */ /* 0x002fe2000c101906 */
[----:B------:R-:W-:Y:S05]  /*0310*/  EXIT ;  /* 0x000000000000794d */ /* 0x000fea0003800000 */
.L_x_4:
[----:B------:R-:W-:-:S00]  /*0320*/  BRA `(.L_x_4) ;  /* 0xfffffffc00fc7947 */ /* 0x000fc0000383ffff */
[----:B------:R-:W-:-:S00]  /*0330*/  NOP ;  /* 0x0000000000007918 */ /* 0x000fc00000000000 */
        /* <DEDUP_REMOVED lines=12> */
.L_x_5:


//--------------------- .nv.shared._Z11totalKernelPfS_i --------------------------
	.section	.nv.shared._Z11totalKernelPfS_i,"aw",@nobits
	.sectionflags	@""
	.align	4
.nv.shared._Z11totalKernelPfS_i:
	.zero		1536


//--------------------- .nv.shared.reserved.0     --------------------------
	.section	.nv.shared.reserved.0,"aw",@nobits
	.weak		__nv_reservedSMEM_offset_0_alias
	.size		__nv_reservedSMEM_offset_0_alias, 0, 64
	.other		__nv_reservedSMEM_offset_0_alias,@"STO_CUDA_RESERVED_SHARED STV_DEFAULT"
__nv_reservedSMEM_offset_0_alias:
	.zero		0
	.zero		64


//--------------------- .nv.constant0._Z11totalKernelPfS_i --------------------------
	.section	.nv.constant0._Z11totalKernelPfS_i,"a",@progbits
	.sectionflags	@""
	.align	4
.nv.constant0._Z11totalKernelPfS_i:
	.zero		916


//--------------------- SYMBOLS --------------------------

	.type		.nv.reservedSmem.offset0,@object
	.size		.nv.reservedSmem.offset0,0x4
	.type		.nv.reservedSmem.cap,@object
	.size		.nv.reservedSmem.cap,0x4
